//
// Generated by NVIDIA NVVM Compiler
//
// Compiler Build ID: CL-36424714
// Cuda compilation tools, release 13.0, V13.0.88
// Based on NVVM 20.0.0
//

.version 9.0
.target sm_100
.address_size 64

	// .globl	_Z7prefSumPiS_i

.visible .entry _Z7prefSumPiS_i(
	.param .u64 .ptr .align 1 _Z7prefSumPiS_i_param_0,
	.param .u64 .ptr .align 1 _Z7prefSumPiS_i_param_1,
	.param .u32 _Z7prefSumPiS_i_param_2
)
{
	.reg .pred 	%p<6>;
	.reg .b32 	%r<38>;
	.reg .b64 	%rd<12>;

	ld.param.u64 	%rd4, [_Z7prefSumPiS_i_param_0];
	ld.param.u64 	%rd5, [_Z7prefSumPiS_i_param_1];
	ld.param.u32 	%r13, [_Z7prefSumPiS_i_param_2];
	cvta.to.global.u64 	%rd1, %rd5;
	mov.u32 	%r1, %tid.x;
	mov.u32 	%r14, %ctaid.x;
	mov.u32 	%r15, %ntid.x;
	mul.lo.s32 	%r2, %r14, %r15;
	add.s32 	%r36, %r2, %r1;
	setp.le.s32 	%p1, %r13, %r36;
	@%p1 bra 	$L__BB0_7;
	cvta.to.global.u64 	%rd6, %rd4;
	mul.wide.s32 	%rd7, %r36, 4;
	add.s64 	%rd2, %rd6, %rd7;
	sub.s32 	%r16, %r13, %r36;
	and.b32  	%r4, %r16, 3;
	setp.eq.s32 	%p2, %r4, 0;
	@%p2 bra 	$L__BB0_4;
	neg.s32 	%r34, %r4;
$L__BB0_3:
	.pragma "nounroll";
	mul.wide.s32 	%rd8, %r36, 4;
	add.s64 	%rd9, %rd1, %rd8;
	ld.global.u32 	%r17, [%rd2];
	ld.global.u32 	%r18, [%rd9];
	add.s32 	%r19, %r18, %r17;
	st.global.u32 	[%rd9], %r19;
	bar.sync 	0;
	add.s32 	%r36, %r36, 1;
	add.s32 	%r34, %r34, 1;
	setp.ne.s32 	%p3, %r34, 0;
	@%p3 bra 	$L__BB0_3;
$L__BB0_4:
	sub.s32 	%r20, %r2, %r13;
	add.s32 	%r21, %r20, %r1;
	setp.gt.u32 	%p4, %r21, -4;
	@%p4 bra 	$L__BB0_7;
	add.s64 	%rd3, %rd1, 8;
$L__BB0_6:
	mul.wide.s32 	%rd10, %r36, 4;
	add.s64 	%rd11, %rd3, %rd10;
	ld.global.u32 	%r22, [%rd2];
	ld.global.u32 	%r23, [%rd11+-8];
	add.s32 	%r24, %r23, %r22;
	st.global.u32 	[%rd11+-8], %r24;
	bar.sync 	0;
	ld.global.u32 	%r25, [%rd2];
	ld.global.u32 	%r26, [%rd11+-4];
	add.s32 	%r27, %r26, %r25;
	st.global.u32 	[%rd11+-4], %r27;
	bar.sync 	0;
	ld.global.u32 	%r28, [%rd2];
	ld.global.u32 	%r29, [%rd11];
	add.s32 	%r30, %r29, %r28;
	st.global.u32 	[%rd11], %r30;
	bar.sync 	0;
	ld.global.u32 	%r31, [%rd2];
	ld.global.u32 	%r32, [%rd11+4];
	add.s32 	%r33, %r32, %r31;
	st.global.u32 	[%rd11+4], %r33;
	bar.sync 	0;
	add.s32 	%r36, %r36, 4;
	setp.lt.s32 	%p5, %r36, %r13;
	@%p5 bra 	$L__BB0_6;
$L__BB0_7:
	ret;

}


// ===== COMPILED SASS (sm_100) =====

	.target	sm_100

	.elftype	@"ET_EXEC"


//--------------------- .note.nv.tkinfo           --------------------------
	.section	.note.nv.tkinfo,"",@"SHT_NOTE"
	.sectionflags	@"SHF_NOTE_NV_TKINFO"
	.tkinfo
        /*0018*/ 	.word	0x00000002
        /*0030*/ 	.string	""
        /*0030*/ 	.string	"ptxas"
        /*0030*/ 	.string	"Cuda compilation tools, release 13.0, V13.0.88"
        /*0030*/ 	.string	"Build cuda_13.0.r13.0/compiler.36424714_0"
        /*0030*/ 	.string	"-arch sm_100 -m 64 "



//--------------------- .note.nv.cuinfo           --------------------------
	.section	.note.nv.cuinfo,"",@"SHT_NOTE"
	.sectionflags	@"SHF_NOTE_NV_CUINFO"
        /*0018*/ 	.short	0x0002
        /*001a*/ 	.short	0x0064
        /*001c*/ 	.short	0x0082
	.zero		2


//--------------------- .nv.info                  --------------------------
	.section	.nv.info,"",@"SHT_CUDA_INFO"
	.align	4


	//----- nvinfo : EIATTR_REGCOUNT
	.align		4
        /*0000*/ 	.byte	0x04, 0x2f
        /*0002*/ 	.short	(.L_1 - .L_0)
	.align		4
.L_0:
        /*0004*/ 	.word	index@(_Z7prefSumPiS_i)
        /*0008*/ 	.word	0x00000012


	//----- nvinfo : EIATTR_FRAME_SIZE
	.align		4
.L_1:
        /*000c*/ 	.byte	0x04, 0x11
        /*000e*/ 	.short	(.L_3 - .L_2)
	.align		4
.L_2:
        /*0010*/ 	.word	index@(_Z7prefSumPiS_i)
        /*0014*/ 	.word	0x00000000


	//----- nvinfo : EIATTR_MIN_STACK_SIZE
	.align		4
.L_3:
        /*0018*/ 	.byte	0x04, 0x12
        /*001a*/ 	.short	(.L_5 - .L_4)
	.align		4
.L_4:
        /*001c*/ 	.word	index@(_Z7prefSumPiS_i)
        /*0020*/ 	.word	0x00000000
.L_5:


//--------------------- .nv.compat                --------------------------
	.section	.nv.compat,"",@"SHT_CUDA_COMPAT_INFO"
	.align	4
        /*0000*/ 	.byte	0x02, 0x09, 0x00, 0x00, 0x02, 0x02, 0x01, 0x00, 0x02, 0x05, 0x05, 0x00, 0x03, 0x07, 0x01, 0x01
        /*0010*/ 	.byte	0x02, 0x03, 0x00, 0x00, 0x02, 0x06, 0x01, 0x00, 0x04, 0x0b, 0x08, 0x00, 0x09, 0x00, 0x00, 0x00
        /*0020*/ 	.byte	0x00, 0x00, 0x00, 0x00


//--------------------- .nv.info._Z7prefSumPiS_i  --------------------------
	.section	.nv.info._Z7prefSumPiS_i,"",@"SHT_CUDA_INFO"
	.sectionflags	@""
	.align	4


	//----- nvinfo : EIATTR_CUDA_API_VERSION
	.align		4
        /*0000*/ 	.byte	0x04, 0x37
        /*0002*/ 	.short	(.L_7 - .L_6)
.L_6:
        /*0004*/ 	.word	0x00000082


	//----- nvinfo : EIATTR_KPARAM_INFO
	.align		4
.L_7:
        /*0008*/ 	.byte	0x04, 0x17
        /*000a*/ 	.short	(.L_9 - .L_8)
.L_8:
        /*000c*/ 	.word	0x00000000
        /*0010*/ 	.short	0x0002
        /*0012*/ 	.short	0x0010
        /*0014*/ 	.byte	0x00, 0xf0, 0x11, 0x00


	//----- nvinfo : EIATTR_KPARAM_INFO
	.align		4
.L_9:
        /*0018*/ 	.byte	0x04, 0x17
        /*001a*/ 	.short	(.L_11 - .L_10)
.L_10:
        /*001c*/ 	.word	0x00000000
        /*0020*/ 	.short	0x0001
        /*0022*/ 	.short	0x0008
        /*0024*/ 	.byte	0x00, 0xf5, 0x21, 0x00


	//----- nvinfo : EIATTR_KPARAM_INFO
	.align		4
.L_11:
        /*0028*/ 	.byte	0x04, 0x17
        /*002a*/ 	.short	(.L_13 - .L_12)
.L_12:
        /*002c*/ 	.word	0x00000000
        /*0030*/ 	.short	0x0000
        /*0032*/ 	.short	0x0000
        /*0034*/ 	.byte	0x00, 0xf5, 0x21, 0x00


	//----- nvinfo : EIATTR_SPARSE_MMA_MASK
	.align		4
.L_13:
        /*0038*/ 	.byte	0x03, 0x50
        /*003a*/ 	.short	0x0000


	//----- nvinfo : EIATTR_MAXREG_COUNT
	.align		4
        /*003c*/ 	.byte	0x03, 0x1b
        /*003e*/ 	.short	0x00ff


	//----- nvinfo : EIATTR_NUM_BARRIERS
	.align		4
        /*0040*/ 	.byte	0x02, 0x4c
        /*0042*/ 	.byte	0x01
	.zero		1


	//----- nvinfo : EIATTR_MERCURY_ISA_VERSION
	.align		4
        /*0044*/ 	.byte	0x03, 0x5f
        /*0046*/ 	.short	0x0101


	//----- nvinfo : EIATTR_VRC_CTA_INIT_COUNT
	.align		4
        /*0048*/ 	.byte	0x02, 0x4a
	.zero		1
	.zero		1


	//----- nvinfo : EIATTR_EXIT_INSTR_OFFSETS
	.align		4
        /*004c*/ 	.byte	0x04, 0x1c
        /*004e*/ 	.short	(.L_15 - .L_14)


	//   ....[0]....
.L_14:
        /*0050*/ 	.word	0x00000080


	//   ....[1]....
        /*0054*/ 	.word	0x000001e0


	//   ....[2]....
        /*0058*/ 	.word	0x000003b0


	//----- nvinfo : EIATTR_CRS_STACK_SIZE
	.align		4
.L_15:
        /*005c*/ 	.byte	0x04, 0x1e
        /*005e*/ 	.short	(.L_17 - .L_16)
.L_16:
        /*0060*/ 	.word	0x00000000


	//----- nvinfo : EIATTR_CBANK_PARAM_SIZE
	.align		4
.L_17:
        /*0064*/ 	.byte	0x03, 0x19
        /*0066*/ 	.short	0x0014


	//----- nvinfo : EIATTR_PARAM_CBANK
	.align		4
        /*0068*/ 	.byte	0x04, 0x0a
        /*006a*/ 	.short	(.L_19 - .L_18)
	.align		4
.L_18:
        /*006c*/ 	.word	index@(.nv.constant0._Z7prefSumPiS_i)
        /*0070*/ 	.short	0x0380
        /*0072*/ 	.short	0x0014


	//----- nvinfo : EIATTR_SW_WAR
	.align		4
.L_19:
        /*0074*/ 	.byte	0x04, 0x36
        /*0076*/ 	.short	(.L_21 - .L_20)
.L_20:
        /*0078*/ 	.word	0x00000008
.L_21:


//--------------------- .nv.callgraph             --------------------------
	.section	.nv.callgraph,"",@"SHT_CUDA_CALLGRAPH"
	.align	4
	.sectionentsize	8
	.align		4
        /*0000*/ 	.word	0x00000000
	.align		4
        /*0004*/ 	.word	0xffffffff
	.align		4
        /*0008*/ 	.word	0x00000000
	.align		4
        /*000c*/ 	.word	0xfffffffe
	.align		4
        /*0010*/ 	.word	0x00000000
	.align		4
        /*0014*/ 	.word	0xfffffffd
	.align		4
        /*0018*/ 	.word	0x00000000
	.align		4
        /*001c*/ 	.word	0xfffffffc


//--------------------- .text._Z7prefSumPiS_i     --------------------------
	.section	.text._Z7prefSumPiS_i,"ax",@progbits
	.align	128
        .global         _Z7prefSumPiS_i
        .type           _Z7prefSumPiS_i,@function
        .size           _Z7prefSumPiS_i,(.L_x_4 - _Z7prefSumPiS_i)
        .other          _Z7prefSumPiS_i,@"STO_CUDA_ENTRY STV_DEFAULT"
_Z7prefSumPiS_i:
.text._Z7prefSumPiS_i:
[----:B------:R-:W-:Y:S01]  /*0000*/  LDC R1, c[0x0][0x37c] ;  /* 0x0000df00ff017b82 */ /* 0x000fe20000000800 */
[----:B------:R-:W0:Y:S07]  /*0010*/  S2R R5, SR_TID.X ;  /* 0x0000000000057919 */ /* 0x000e2e0000002100 */
[----:B------:R-:W1:Y:S01]  /*0020*/  S2UR UR4, SR_CTAID.X ;  /* 0x00000000000479c3 */ /* 0x000e620000002500 */
[----:B------:R-:W1:Y:S07]  /*0030*/  LDCU UR5, c[0x0][0x360] ;  /* 0x00006c00ff0577ac */ /* 0x000e6e0008000800 */
[----:B------:R-:W2:Y:S01]  /*0040*/  LDC R0, c[0x0][0x390] ;  /* 0x0000e400ff007b82 */ /* 0x000ea20000000800 */
[----:B-1----:R-:W-:-:S06]  /*0050*/  UIMAD UR4, UR4, UR5, URZ ;  /* 0x00000005040472a4 */ /* 0x002fcc000f8e02ff */
[----:B0-----:R-:W-:-:S05]  /*0060*/  VIADD R7, R5, UR4 ;  /* 0x0000000405077c36 */ /* 0x001fca0008000000 */
[----:B--2---:R-:W-:-:S13]  /*0070*/  ISETP.GE.AND P0, PT, R7, R0, PT ;  /* 0x000000000700720c */ /* 0x004fda0003f06270 */
[----:B------:R-:W-:Y:S05]  /*0080*/  @P0 EXIT ;  /* 0x000000000000094d */ /* 0x000fea0003800000 */
[----:B------:R-:W0:Y:S01]  /*0090*/  LDC.64 R2, c[0x0][0x380] ;  /* 0x0000e000ff027b82 */ /* 0x000e220000000a00 */
[----:B------:R-:W-:Y:S01]  /*00a0*/  IMAD.IADD R4, R0, 0x1, -R7 ;  /* 0x0000000100047824 */ /* 0x000fe200078e0a07 */
[----:B------:R-:W-:Y:S01]  /*00b0*/  IADD3 R5, PT, PT, R5, UR4, -R0 ;  /* 0x0000000405057c10 */ /* 0x000fe2000fffe800 */
[----:B------:R-:W1:Y:S03]  /*00c0*/  LDCU.64 UR6, c[0x0][0x358] ;  /* 0x00006b00ff0677ac */ /* 0x000e660008000a00 */
[----:B------:R-:W-:Y:S02]  /*00d0*/  LOP3.LUT P1, R4, R4, 0x3, RZ, 0xc0, !PT ;  /* 0x0000000304047812 */ /* 0x000fe4000782c0ff */
[----:B------:R-:W-:Y:S01]  /*00e0*/  ISETP.GT.U32.AND P0, PT, R5, -0x4, PT ;  /* 0xfffffffc0500780c */ /* 0x000fe20003f04070 */
[----:B0-----:R-:W-:-:S10]  /*00f0*/  IMAD.WIDE R2, R7, 0x4, R2 ;  /* 0x0000000407027825 */ /* 0x001fd400078e0202 */
[----:B-1----:R-:W-:Y:S05]  /*0100*/  @!P1 BRA `(.L_x_0) ;  /* 0x0000000000349947 */ /* 0x002fea0003800000 */
[----:B------:R-:W0:Y:S01]  /*0110*/  LDC.64 R8, c[0x0][0x388] ;  /* 0x0000e200ff087b82 */ /* 0x000e220000000a00 */
[----:B------:R-:W-:-:S07]  /*0120*/  IADD3 R6, PT, PT, -R4, RZ, RZ ;  /* 0x000000ff04067210 */ /* 0x000fce0007ffe1ff */
.L_x_1:
[----:B01----:R-:W-:Y:S01]  /*0130*/  IMAD.WIDE R4, R7, 0x4, R8 ;  /* 0x0000000407047825 */ /* 0x003fe200078e0208 */
[----:B------:R-:W2:Y:S04]  /*0140*/  LDG.E R10, desc[UR6][R2.64] ;  /* 0x00000006020a7981 */ /* 0x000ea8000c1e1900 */
[----:B------:R-:W2:Y:S01]  /*0150*/  LDG.E R11, desc[UR6][R4.64] ;  /* 0x00000006040b7981 */ /* 0x000ea2000c1e1900 */
[----:B------:R-:W-:Y:S01]  /*0160*/  VIADD R6, R6, 0x1 ;  /* 0x0000000106067836 */ /* 0x000fe20000000000 */
[----:B------:R-:W-:Y:S05]  /*0170*/  WARPSYNC.ALL ;  /* 0x0000000000007948 */ /* 0x000fea0003800000 */
[----:B------:R-:W-:-:S02]  /*0180*/  ISETP.NE.AND P1, PT, R6, RZ, PT ;  /* 0x000000ff0600720c */ /* 0x000fc40003f25270 */
[----:B------:R-:W-:Y:S01]  /*0190*/  IADD3 R7, PT, PT, R7, 0x1, RZ ;  /* 0x0000000107077810 */ /* 0x000fe20007ffe0ff */
[----:B--2---:R-:W-:-:S05]  /*01a0*/  IMAD.IADD R11, R10, 0x1, R11 ;  /* 0x000000010a0b7824 */ /* 0x004fca00078e020b */
[----:B------:R1:W-:Y:S01]  /*01b0*/  STG.E desc[UR6][R4.64], R11 ;  /* 0x0000000b04007986 */ /* 0x0003e2000c101906 */
[----:B------:R-:W-:Y:S06]  /*01c0*/  BAR.SYNC.DEFER_BLOCKING 0x0 ;  /* 0x0000000000007b1d */ /* 0x000fec0000010000 */
[----:B------:R-:W-:Y:S05]  /*01d0*/  @P1 BRA `(.L_x_1) ;  /* 0xfffffffc00d41947 */ /* 0x000fea000383ffff */
.L_x_0:
[----:B------:R-:W-:Y:S05]  /*01e0*/  @P0 EXIT ;  /* 0x000000000000094d */ /* 0x000fea0003800000 */
[----:B-1----:R-:W0:Y:S02]  /*01f0*/  LDC.64 R4, c[0x0][0x388] ;  /* 0x0000e200ff047b82 */ /* 0x002e240000000a00 */
[----:B0-----:R-:W-:-:S05]  /*0200*/  IADD3 R4, P0, PT, R4, 0x8, RZ ;  /* 0x0000000804047810 */ /* 0x001fca0007f1e0ff */
[----:B------:R-:W-:-:S08]  /*0210*/  IMAD.X R5, RZ, RZ, R5, P0 ;  /* 0x000000ffff057224 */ /* 0x000fd000000e0605 */
.L_x_2:
[----:B-1----:R-:W-:Y:S01]  /*0220*/  IMAD.WIDE R8, R7, 0x4, R4 ;  /* 0x0000000407087825 */ /* 0x002fe200078e0204 */
[----:B------:R-:W2:Y:S04]  /*0230*/  LDG.E R6, desc[UR6][R2.64] ;  /* 0x0000000602067981 */ /* 0x000ea8000c1e1900 */
[----:B------:R-:W2:Y:S01]  /*0240*/  LDG.E R11, desc[UR6][R8.64+-0x8] ;  /* 0xfffff806080b7981 */ /* 0x000ea2000c1e1900 */
[----:B------:R-:W-:Y:S05]  /*0250*/  WARPSYNC.ALL ;  /* 0x0000000000007948 */ /* 0x000fea0003800000 */
[----:B--2---:R-:W-:-:S05]  /*0260*/  IADD3 R11, PT, PT, R6, R11, RZ ;  /* 0x0000000b060b7210 */ /* 0x004fca0007ffe0ff */
[----:B------:R0:W-:Y:S01]  /*0270*/  STG.E desc[UR6][R8.64+-0x8], R11 ;  /* 0xfffff80b08007986 */ /* 0x0001e2000c101906 */
[----:B------:R-:W-:Y:S06]  /*0280*/  BAR.SYNC.DEFER_BLOCKING 0x0 ;  /* 0x0000000000007b1d */ /* 0x000fec0000010000 */
[----:B------:R-:W2:Y:S04]  /*0290*/  LDG.E R6, desc[UR6][R2.64] ;  /* 0x0000000602067981 */ /* 0x000ea8000c1e1900 */
[----:B------:R-:W2:Y:S02]  /*02a0*/  LDG.E R13, desc[UR6][R8.64+-0x4] ;  /* 0xfffffc06080d7981 */ /* 0x000ea4000c1e1900 */
[----:B--2---:R-:W-:-:S05]  /*02b0*/  IMAD.IADD R13, R6, 0x1, R13 ;  /* 0x00000001060d7824 */ /* 0x004fca00078e020d */
[----:B------:R1:W-:Y:S01]  /*02c0*/  STG.E desc[UR6][R8.64+-0x4], R13 ;  /* 0xfffffc0d08007986 */ /* 0x0003e2000c101906 */
[----:B------:R-:W-:Y:S06]  /*02d0*/  BAR.SYNC.DEFER_BLOCKING 0x0 ;  /* 0x0000000000007b1d */ /* 0x000fec0000010000 */
[----:B------:R-:W2:Y:S04]  /*02e0*/  LDG.E R6, desc[UR6][R2.64] ;  /* 0x0000000602067981 */ /* 0x000ea8000c1e1900 */
[----:B------:R-:W2:Y:S02]  /*02f0*/  LDG.E R15, desc[UR6][R8.64] ;  /* 0x00000006080f7981 */ /* 0x000ea4000c1e1900 */
[----:B--2---:R-:W-:-:S05]  /*0300*/  IADD3 R15, PT, PT, R6, R15, RZ ;  /* 0x0000000f060f7210 */ /* 0x004fca0007ffe0ff */
[----:B------:R1:W-:Y:S01]  /*0310*/  STG.E desc[UR6][R8.64], R15 ;  /* 0x0000000f08007986 */ /* 0x0003e2000c101906 */
[----:B------:R-:W-:Y:S06]  /*0320*/  BAR.SYNC.DEFER_BLOCKING 0x0 ;  /* 0x0000000000007b1d */ /* 0x000fec0000010000 */
[----:B------:R-:W2:Y:S04]  /*0330*/  LDG.E R6, desc[UR6][R2.64] ;  /* 0x0000000602067981 */ /* 0x000ea8000c1e1900 */
[----:B0-----:R-:W2:Y:S01]  /*0340*/  LDG.E R11, desc[UR6][R8.64+0x4] ;  /* 0x00000406080b7981 */ /* 0x001ea2000c1e1900 */
[----:B------:R-:W-:-:S04]  /*0350*/  IADD3 R7, PT, PT, R7, 0x4, RZ ;  /* 0x0000000407077810 */ /* 0x000fc80007ffe0ff */
[----:B------:R-:W-:Y:S01]  /*0360*/  ISETP.GE.AND P0, PT, R7, R0, PT ;  /* 0x000000000700720c */ /* 0x000fe20003f06270 */
[----:B--2---:R-:W-:-:S05]  /*0370*/  IMAD.IADD R11, R6, 0x1, R11 ;  /* 0x00000001060b7824 */ /* 0x004fca00078e020b */
[----:B------:R1:W-:Y:S01]  /*0380*/  STG.E desc[UR6][R8.64+0x4], R11 ;  /* 0x0000040b08007986 */ /* 0x0003e2000c101906 */
[----:B------:R-:W-:Y:S06]  /*0390*/  BAR.SYNC.DEFER_BLOCKING 0x0 ;  /* 0x0000000000007b1d */ /* 0x000fec0000010000 */
[----:B------:R-:W-:Y:S05]  /*03a0*/  @!P0 BRA `(.L_x_2) ;  /* 0xfffffffc009c8947 */ /* 0x000fea000383ffff */
[----:B------:R-:W-:Y:S05]  /*03b0*/  EXIT ;  /* 0x000000000000794d */ /* 0x000fea0003800000 */
.L_x_3:
[----:B------:R-:W-:-:S00]  /*03c0*/  BRA `(.L_x_3) ;  /* 0xfffffffc00fc7947 */ /* 0x000fc0000383ffff */
[----:B------:R-:W-:-:S00]  /*03d0*/  NOP ;  /* 0x0000000000007918 */ /* 0x000fc00000000000 */
        /* <DEDUP_REMOVED lines=10> */
.L_x_4:


//--------------------- .nv.shared.reserved.0     --------------------------
	.section	.nv.shared.reserved.0,"aw",@nobits
	.weak		__nv_reservedSMEM_offset_0_alias
	.size		__nv_reservedSMEM_offset_0_alias, 0, 64
	.other		__nv_reservedSMEM_offset_0_alias,@"STO_CUDA_RESERVED_SHARED STV_DEFAULT"
__nv_reservedSMEM_offset_0_alias:
	.zero		0
	.zero		64


//--------------------- .nv.constant0._Z7prefSumPiS_i --------------------------
	.section	.nv.constant0._Z7prefSumPiS_i,"a",@progbits
	.sectionflags	@""
	.align	4
.nv.constant0._Z7prefSumPiS_i:
	.zero		916


//--------------------- SYMBOLS --------------------------

	.type		.nv.reservedSmem.offset0,@object
	.size		.nv.reservedSmem.offset0,0x4
